	.headerflags	@"EF_CUDA_TEXMODE_UNIFIED EF_CUDA_64BIT_ADDRESS EF_CUDA_ACCELERATORS EF_CUDA_SM90 EF_CUDA_VIRTUAL_SM(EF_CUDA_SM90)"
	.elftype	@"ET_EXEC"


//--------------------- .nv.info                  --------------------------
	.section	.nv.info,"",@"SHT_CUDA_INFO"
	.align	4


	//----- nvinfo : EIATTR_REGCOUNT
	.align		4
        /*0000*/ 	.byte	0x04, 0x2f
        /*0002*/ 	.short	(.L_1 - .L_0)
	.align		4
.L_0:
        /*0004*/ 	.word	index@(triton_poi_fused_3)
        /*0008*/ 	.word	0x0000001e


	//----- nvinfo : EIATTR_MIN_STACK_SIZE
	.align		4
.L_1:
        /*000c*/ 	.byte	0x04, 0x12
        /*000e*/ 	.short	(.L_3 - .L_2)
	.align		4
.L_2:
        /*0010*/ 	.word	index@(triton_poi_fused_3)
        /*0014*/ 	.word	0x00000000


	//----- nvinfo : EIATTR_FRAME_SIZE
	.align		4
.L_3:
        /*0018*/ 	.byte	0x04, 0x11
        /*001a*/ 	.short	(.L_5 - .L_4)
	.align		4
.L_4:
        /*001c*/ 	.word	index@(triton_poi_fused_3)
        /*0020*/ 	.word	0x00000000


	//----- nvinfo : EIATTR_MIN_STACK_SIZE
	.align		4
.L_5:
        /*0024*/ 	.byte	0x04, 0x12
        /*0026*/ 	.short	(.L_7 - .L_6)
	.align		4
.L_6:
        /*0028*/ 	.word	index@(triton_poi_fused_3)
        /*002c*/ 	.word	0x00000000
.L_7:


//--------------------- .nv.info.triton_poi_fused_3 --------------------------
	.section	.nv.info.triton_poi_fused_3,"",@"SHT_CUDA_INFO"
	.sectionflags	@""
	.align	4


	//----- nvinfo : EIATTR_CUDA_API_VERSION
	.align		4
        /*0000*/ 	.byte	0x04, 0x37
        /*0002*/ 	.short	(.L_9 - .L_8)
.L_8:
        /*0004*/ 	.word	0x0000007c


	//----- nvinfo : EIATTR_KPARAM_INFO
	.align		4
.L_9:
        /*0008*/ 	.byte	0x04, 0x17
        /*000a*/ 	.short	(.L_11 - .L_10)
.L_10:
        /*000c*/ 	.word	0x00000000
        /*0010*/ 	.short	0x0003
        /*0012*/ 	.short	0x0014
        /*0014*/ 	.byte	0x00, 0xf0, 0x11, 0x00


	//----- nvinfo : EIATTR_KPARAM_INFO
	.align		4
.L_11:
        /*0018*/ 	.byte	0x04, 0x17
        /*001a*/ 	.short	(.L_13 - .L_12)
.L_12:
        /*001c*/ 	.word	0x00000000
        /*0020*/ 	.short	0x0002
        /*0022*/ 	.short	0x0010
        /*0024*/ 	.byte	0x00, 0xf0, 0x11, 0x00


	//----- nvinfo : EIATTR_KPARAM_INFO
	.align		4
.L_13:
        /*0028*/ 	.byte	0x04, 0x17
        /*002a*/ 	.short	(.L_15 - .L_14)
.L_14:
        /*002c*/ 	.word	0x00000000
        /*0030*/ 	.short	0x0001
        /*0032*/ 	.short	0x0008
        /*0034*/ 	.byte	0x00, 0xf4, 0x21, 0x00


	//----- nvinfo : EIATTR_KPARAM_INFO
	.align		4
.L_15:
        /*0038*/ 	.byte	0x04, 0x17
        /*003a*/ 	.short	(.L_17 - .L_16)
.L_16:
        /*003c*/ 	.word	0x00000000
        /*0040*/ 	.short	0x0000
        /*0042*/ 	.short	0x0000
        /*0044*/ 	.byte	0x00, 0xf4, 0x21, 0x00


	//----- nvinfo : EIATTR_SPARSE_MMA_MASK
	.align		4
.L_17:
        /*0048*/ 	.byte	0x03, 0x50
        /*004a*/ 	.short	0x0000


	//----- nvinfo : EIATTR_MAXREG_COUNT
	.align		4
        /*004c*/ 	.byte	0x03, 0x1b
        /*004e*/ 	.short	0x00ff


	//----- nvinfo : EIATTR_EXIT_INSTR_OFFSETS
	.align		4
        /*0050*/ 	.byte	0x04, 0x1c
        /*0052*/ 	.short	(.L_19 - .L_18)


	//   ....[0]....
.L_18:
        /*0054*/ 	.word	0x000006d0


	//   ....[1]....
        /*0058*/ 	.word	0x00000720


	//----- nvinfo : EIATTR_REQNTID
	.align		4
.L_19:
        /*005c*/ 	.byte	0x04, 0x10
        /*005e*/ 	.short	(.L_21 - .L_20)
.L_20:
        /*0060*/ 	.word	0x00000080
        /*0064*/ 	.word	0x00000001
        /*0068*/ 	.word	0x00000001


	//----- nvinfo : EIATTR_CBANK_PARAM_SIZE
	.align		4
.L_21:
        /*006c*/ 	.byte	0x03, 0x19
        /*006e*/ 	.short	0x0018


	//----- nvinfo : EIATTR_PARAM_CBANK
	.align		4
        /*0070*/ 	.byte	0x04, 0x0a
        /*0072*/ 	.short	(.L_23 - .L_22)
	.align		4
.L_22:
        /*0074*/ 	.word	index@(.nv.constant0.triton_poi_fused_3)
        /*0078*/ 	.short	0x0210
        /*007a*/ 	.short	0x0018


	//----- nvinfo : EIATTR_SW_WAR
	.align		4
.L_23:
        /*007c*/ 	.byte	0x04, 0x36
        /*007e*/ 	.short	(.L_25 - .L_24)
.L_24:
        /*0080*/ 	.word	0x00000008
.L_25:


//--------------------- .nv.callgraph             --------------------------
	.section	.nv.callgraph,"",@"SHT_CUDA_CALLGRAPH"
	.align	4
	.sectionentsize	8
	.align		4
        /*0000*/ 	.word	0x00000000
	.align		4
        /*0004*/ 	.word	0xffffffff
	.align		4
        /*0008*/ 	.word	0x00000000
	.align		4
        /*000c*/ 	.word	0xfffffffe
	.align		4
        /*0010*/ 	.word	0x00000000
	.align		4
        /*0014*/ 	.word	0xfffffffd
	.align		4
        /*0018*/ 	.word	0x00000000
	.align		4
        /*001c*/ 	.word	0xfffffffc


//--------------------- .text.triton_poi_fused_3  --------------------------
	.section	.text.triton_poi_fused_3,"ax",@progbits
	.sectionflags	@"SHF_BARRIERS=1"
	.align	128
        .global         triton_poi_fused_3
        .type           triton_poi_fused_3,@function
        .size           triton_poi_fused_3,(.L_x_1 - triton_poi_fused_3)
        .other          triton_poi_fused_3,@"STO_CUDA_ENTRY STV_DEFAULT"
triton_poi_fused_3:
.text.triton_poi_fused_3:
[----:B------:R-:W0:Y:S01]  /*0000*/  LDC R1, c[0x0][0x28] ;  /* 0x00000a00ff017b82 */ /* 0x000e220000000800 */
[----:B------:R-:W1:Y:S07]  /*0010*/  S2R R19, SR_CTAID.Z ;  /* 0x0000000000137919 */ /* 0x000e6e0000002700 */
[----:B------:R-:W1:Y:S01]  /*0020*/  S2UR UR4, SR_CTAID.Y ;  /* 0x00000000000479c3 */ /* 0x000e620000002600 */
[----:B------:R-:W-:Y:S01]  /*0030*/  IMAD.MOV.U32 R14, RZ, RZ, RZ ;  /* 0x000000ffff0e7224 */ /* 0x000fe200078e00ff */
[----:B------:R-:W-:Y:S01]  /*0040*/  ULDC.64 UR6, c[0x0][0x208] ;  /* 0x0000820000067ab9 */ /* 0x000fe20000000a00 */
[----:B------:R-:W2:Y:S01]  /*0050*/  S2R R15, SR_CTAID.X ;  /* 0x00000000000f7919 */ /* 0x000ea20000002500 */
[----:B------:R-:W3:Y:S04]  /*0060*/  S2R R18, SR_TID.X ;  /* 0x0000000000127919 */ /* 0x000ee80000002100 */
[----:B------:R-:W1:Y:S08]  /*0070*/  LDC R0, c[0x0][0x10] ;  /* 0x00000400ff007b82 */ /* 0x000e700000000800 */
[----:B------:R-:W4:Y:S01]  /*0080*/  LDC.64 R16, c[0x0][0x210] ;  /* 0x00008400ff107b82 */ /* 0x000f220000000a00 */
[----:B-1----:R-:W-:-:S02]  /*0090*/  IMAD R19, R19, R0, UR4 ;  /* 0x0000000413137e24 */ /* 0x002fc4000f8e0200 */
[----:B--2---:R-:W-:Y:S02]  /*00a0*/  IMAD.SHL.U32 R15, R15, 0x10, RZ ;  /* 0x000000100f0f7824 */ /* 0x004fe400078e00ff */
[----:B------:R-:W-:Y:S01]  /*00b0*/  IMAD.SHL.U32 R19, R19, 0x40, RZ ;  /* 0x0000004013137824 */ /* 0x000fe200078e00ff */
[----:B---3--:R-:W-:Y:S02]  /*00c0*/  SHF.R.U32.HI R0, RZ, 0x4, R18 ;  /* 0x00000004ff007819 */ /* 0x008fe40000011612 */
[----:B------:R-:W-:Y:S02]  /*00d0*/  LOP3.LUT R4, R15, 0xf, R18, 0xf8, !PT ;  /* 0x0000000f0f047812 */ /* 0x000fe400078ef812 */
[----:B------:R-:W-:Y:S02]  /*00e0*/  SGXT.U32 R0, R0, 0x3 ;  /* 0x000000030000781a */ /* 0x000fe40000000000 */
[----:B------:R-:W-:Y:S02]  /*00f0*/  ISETP.GE.AND P0, PT, R4, 0x9, PT ;  /* 0x000000090400780c */ /* 0x000fe40003f06270 */
[----:B------:R-:W-:-:S02]  /*0100*/  LOP3.LUT R3, R19, 0x8, R0, 0xfe, !PT ;  /* 0x0000000813037812 */ /* 0x000fc400078efe00 */
[----:B------:R-:W-:Y:S02]  /*0110*/  LOP3.LUT R2, R19, R0, RZ, 0xfc, !PT ;  /* 0x0000000013027212 */ /* 0x000fe400078efcff */
[C---:B------:R-:W-:Y:S01]  /*0120*/  ISETP.LT.AND P2, PT, R3.reuse, 0x20000, !P0 ;  /* 0x000200000300780c */ /* 0x040fe20004741270 */
[--C-:B------:R-:W-:Y:S01]  /*0130*/  IMAD R3, R3, 0x9, R4.reuse ;  /* 0x0000000903037824 */ /* 0x100fe200078e0204 */
[----:B------:R-:W-:Y:S01]  /*0140*/  LOP3.LUT R6, R19, 0x10, R0, 0xfe, !PT ;  /* 0x0000001013067812 */ /* 0x000fe200078efe00 */
[C---:B------:R-:W-:Y:S01]  /*0150*/  IMAD R5, R2.reuse, 0x9, R4 ;  /* 0x0000000902057824 */ /* 0x040fe200078e0204 */
[----:B------:R-:W-:Y:S02]  /*0160*/  LOP3.LUT R7, R19, 0x18, R0, 0xfe, !PT ;  /* 0x0000001813077812 */ /* 0x000fe400078efe00 */
[----:B------:R-:W-:Y:S01]  /*0170*/  ISETP.LT.AND P1, PT, R2, 0x20000, !P0 ;  /* 0x000200000200780c */ /* 0x000fe20004721270 */
[----:B----4-:R-:W-:Y:S01]  /*0180*/  IMAD.WIDE R2, R3, 0x4, R16 ;  /* 0x0000000403027825 */ /* 0x010fe200078e0210 */
[----:B------:R-:W-:-:S02]  /*0190*/  ISETP.LT.AND P6, PT, R6, 0x20000, !P0 ;  /* 0x000200000600780c */ /* 0x000fc400047c1270 */
[----:B------:R-:W-:Y:S02]  /*01a0*/  LOP3.LUT R8, R19, 0x20, R0, 0xfe, !PT ;  /* 0x0000002013087812 */ /* 0x000fe400078efe00 */
[----:B------:R-:W-:Y:S01]  /*01b0*/  ISETP.LT.AND P5, PT, R7, 0x20000, !P0 ;  /* 0x000200000700780c */ /* 0x000fe200047a1270 */
[----:B------:R1:W2:Y:S01]  /*01c0*/  @P2 LDG.E.EL R14, desc[UR6][R2.64] ;  /* 0x00000006020e2981 */ /* 0x0002a2000c2e1900 */
[----:B------:R-:W-:Y:S02]  /*01d0*/  LOP3.LUT R4, R19, 0x28, R0, 0xfe, !PT ;  /* 0x0000002813047812 */ /* 0x000fe400078efe00 */
[----:B------:R-:W-:Y:S02]  /*01e0*/  LOP3.LUT R6, R19, 0x30, R0, 0xfe, !PT ;  /* 0x0000003013067812 */ /* 0x000fe400078efe00 */
[----:B------:R-:W-:Y:S02]  /*01f0*/  LOP3.LUT R7, R19, 0x38, R0, 0xfe, !PT ;  /* 0x0000003813077812 */ /* 0x000fe400078efe00 */
[----:B------:R-:W-:-:S02]  /*0200*/  ISETP.LT.AND P4, PT, R8, 0x20000, !P0 ;  /* 0x000200000800780c */ /* 0x000fc40004781270 */
[----:B------:R-:W-:Y:S02]  /*0210*/  ISETP.LT.AND P3, PT, R4, 0x20000, !P0 ;  /* 0x000200000400780c */ /* 0x000fe40004761270 */
[----:B------:R-:W-:Y:S02]  /*0220*/  ISETP.LT.AND P2, PT, R6, 0x20000, !P0 ;  /* 0x000200000600780c */ /* 0x000fe40004741270 */
[----:B------:R-:W-:Y:S01]  /*0230*/  ISETP.LT.AND P0, PT, R7, 0x20000, !P0 ;  /* 0x000200000700780c */ /* 0x000fe20004701270 */
[C---:B------:R-:W-:Y:S02]  /*0240*/  VIADD R7, R5.reuse, 0x90 ;  /* 0x0000009005077836 */ /* 0x040fe40000000000 */
[C---:B------:R-:W-:Y:S02]  /*0250*/  VIADD R9, R5.reuse, 0xd8 ;  /* 0x000000d805097836 */ /* 0x040fe40000000000 */
[C---:B------:R-:W-:Y:S02]  /*0260*/  VIADD R11, R5.reuse, 0x120 ;  /* 0x00000120050b7836 */ /* 0x040fe40000000000 */
[----:B------:R-:W-:-:S02]  /*0270*/  VIADD R13, R5, 0x168 ;  /* 0x00000168050d7836 */ /* 0x000fc40000000000 */
[C---:B------:R-:W-:Y:S02]  /*0280*/  VIADD R23, R5.reuse, 0x1b0 ;  /* 0x000001b005177836 */ /* 0x040fe40000000000 */
[C---:B------:R-:W-:Y:S02]  /*0290*/  VIADD R25, R5.reuse, 0x1f8 ;  /* 0x000001f805197836 */ /* 0x040fe40000000000 */
[----:B-1----:R-:W-:-:S04]  /*02a0*/  IMAD.WIDE R2, R5, 0x4, R16 ;  /* 0x0000000405027825 */ /* 0x002fc800078e0210 */
[----:B------:R-:W-:-:S04]  /*02b0*/  IMAD.WIDE R4, R7, 0x4, R16 ;  /* 0x0000000407047825 */ /* 0x000fc800078e0210 */
[----:B------:R-:W-:-:S04]  /*02c0*/  IMAD.WIDE R6, R9, 0x4, R16 ;  /* 0x0000000409067825 */ /* 0x000fc800078e0210 */
[----:B------:R-:W-:Y:S01]  /*02d0*/  IMAD.WIDE R8, R11, 0x4, R16 ;  /* 0x000000040b087825 */ /* 0x000fe200078e0210 */
[----:B------:R-:W-:-:S03]  /*02e0*/  CS2R R20, SRZ ;  /* 0x0000000000147805 */ /* 0x000fc6000001ff00 */
[----:B------:R-:W-:-:S03]  /*02f0*/  IMAD.WIDE R10, R13, 0x4, R16 ;  /* 0x000000040d0a7825 */ /* 0x000fc600078e0210 */
[----:B------:R1:W3:Y:S01]  /*0300*/  @P6 LDG.E.EL R20, desc[UR6][R4.64] ;  /* 0x0000000604146981 */ /* 0x0002e2000c2e1900 */
[--C-:B------:R-:W-:Y:S01]  /*0310*/  IMAD.WIDE R12, R23, 0x4, R16.reuse ;  /* 0x00000004170c7825 */ /* 0x100fe200078e0210 */
[----:B------:R-:W-:Y:S02]  /*0320*/  CS2R R22, SRZ ;  /* 0x0000000000167805 */ /* 0x000fe4000001ff00 */
[----:B------:R-:W4:Y:S01]  /*0330*/  @P5 LDG.E.EL R21, desc[UR6][R6.64] ;  /* 0x0000000606155981 */ /* 0x000f22000c2e1900 */
[----:B------:R-:W-:Y:S01]  /*0340*/  IMAD.WIDE R16, R25, 0x4, R16 ;  /* 0x0000000419107825 */ /* 0x000fe200078e0210 */
[----:B------:R-:W-:Y:S02]  /*0350*/  CS2R R24, SRZ ;  /* 0x0000000000187805 */ /* 0x000fe4000001ff00 */
[----:B------:R-:W5:Y:S01]  /*0360*/  @P4 LDG.E.EL R22, desc[UR6][R8.64] ;  /* 0x0000000608164981 */ /* 0x000f62000c2e1900 */
[----:B------:R-:W-:-:S03]  /*0370*/  IMAD.MOV.U32 R26, RZ, RZ, RZ ;  /* 0x000000ffff1a7224 */ /* 0x000fc600078e00ff */
[----:B------:R-:W5:Y:S04]  /*0380*/  @P3 LDG.E.EL R24, desc[UR6][R10.64] ;  /* 0x000000060a183981 */ /* 0x000f68000c2e1900 */
[----:B------:R1:W5:Y:S04]  /*0390*/  @P2 LDG.E.EL R23, desc[UR6][R12.64] ;  /* 0x000000060c172981 */ /* 0x000368000c2e1900 */
[----:B------:R1:W5:Y:S04]  /*03a0*/  @P1 LDG.E.EL R26, desc[UR6][R2.64] ;  /* 0x00000006021a1981 */ /* 0x000368000c2e1900 */
[----:B------:R-:W5:Y:S01]  /*03b0*/  @P0 LDG.E.EL R25, desc[UR6][R16.64] ;  /* 0x0000000610190981 */ /* 0x000f62000c2e1900 */
[----:B------:R-:W1:Y:S01]  /*03c0*/  S2R R27, SR_TID.X ;  /* 0x00000000001b7919 */ /* 0x000e620000002100 */
[----:B------:R-:W1:Y:S01]  /*03d0*/  S2UR UR5, SR_CgaCtaId ;  /* 0x00000000000579c3 */ /* 0x000e620000008800 */
[----:B------:R-:W-:Y:S01]  /*03e0*/  UMOV UR4, 0x400 ;  /* 0x0000040000047882 */ /* 0x000fe20000000000 */
[----:B-1----:R-:W-:Y:S01]  /*03f0*/  IMAD.SHL.U32 R4, R27, 0x40, RZ ;  /* 0x000000401b047824 */ /* 0x002fe200078e00ff */
[----:B------:R-:W-:-:S04]  /*0400*/  SHF.R.U32.HI R5, RZ, 0x4, R27 ;  /* 0x00000004ff057819 */ /* 0x000fc8000001161b */
[----:B------:R-:W-:Y:S02]  /*0410*/  SGXT.U32 R5, R5, 0x3 ;  /* 0x000000030505781a */ /* 0x000fe40000000000 */
[----:B------:R-:W-:Y:S01]  /*0420*/  LOP3.LUT R4, R4, 0x3c0, RZ, 0xc0, !PT ;  /* 0x000003c004047812 */ /* 0x000fe200078ec0ff */
[----:B0-----:R-:W-:-:S03]  /*0430*/  UPRMT UR4, UR5, 0x654, UR4 ;  /* 0x0000065405047896 */ /* 0x001fc60008000004 */
[----:B------:R-:W-:-:S04]  /*0440*/  LOP3.LUT R5, R4, R5, RZ, 0xfc, !PT ;  /* 0x0000000504057212 */ /* 0x000fc800078efcff */
[----:B------:R-:W-:-:S04]  /*0450*/  LEA.HI R5, R4, R5, RZ, 0x1c ;  /* 0x0000000504057211 */ /* 0x000fc800078fe0ff */
[----:B------:R-:W-:Y:S01]  /*0460*/  LEA R13, R5, UR4, 0x2 ;  /* 0x00000004050d7c11 */ /* 0x000fe2000f8e10ff */
[----:B------:R-:W-:Y:S01]  /*0470*/  IMAD.SHL.U32 R8, R27, 0x4, RZ ;  /* 0x000000041b087824 */ /* 0x000fe200078e00ff */
[----:B------:R-:W-:-:S04]  /*0480*/  SHF.R.U32.HI R2, RZ, 0x2, R27 ;  /* 0x00000002ff027819 */ /* 0x000fc8000001161b */
[----:B------:R-:W-:Y:S02]  /*0490*/  LOP3.LUT R8, R8, 0x1fc, RZ, 0xc0, !PT ;  /* 0x000001fc08087812 */ /* 0x000fe400078ec0ff */
[----:B------:R-:W-:-:S05]  /*04a0*/  LOP3.LUT R3, R2, 0x1c, RZ, 0xc0, !PT ;  /* 0x0000001c02037812 */ /* 0x000fca00078ec0ff */
[----:B------:R-:W-:-:S05]  /*04b0*/  IMAD.IADD R3, R8, 0x1, R3 ;  /* 0x0000000108037824 */ /* 0x000fca00078e0203 */
[----:B------:R-:W-:Y:S01]  /*04c0*/  LEA R4, R3, UR4, 0x2 ;  /* 0x0000000403047c11 */ /* 0x000fe2000f8e10ff */
[----:B------:R-:W-:Y:S01]  /*04d0*/  IMAD.SHL.U32 R18, R18, 0x4, RZ ;  /* 0x0000000412127824 */ /* 0x000fe200078e00ff */
[----:B------:R-:W0:Y:S04]  /*04e0*/  LDC.64 R2, c[0x0][0x218] ;  /* 0x00008600ff027b82 */ /* 0x000e280000000a00 */
[----:B------:R-:W-:-:S04]  /*04f0*/  LOP3.LUT R18, R19, 0x3c, R18, 0xf8, !PT ;  /* 0x0000003c13127812 */ /* 0x000fc800078ef812 */
[----:B------:R-:W-:-:S04]  /*0500*/  SHF.R.S32.HI R9, RZ, 0x1f, R18 ;  /* 0x0000001fff097819 */ /* 0x000fc80000011412 */
[----:B------:R-:W-:-:S04]  /*0510*/  LEA.HI R9, R9, R18, RZ, 0x8 ;  /* 0x0000001209097211 */ /* 0x000fc800078f40ff */
[----:B------:R-:W-:Y:S02]  /*0520*/  LOP3.LUT R11, R9, 0xffffff00, RZ, 0xc0, !PT ;  /* 0xffffff00090b7812 */ /* 0x000fe400078ec0ff */
[----:B------:R-:W-:Y:S02]  /*0530*/  LOP3.LUT R12, R8, 0x200, RZ, 0xfc, !PT ;  /* 0x00000200080c7812 */ /* 0x000fe400078efcff */
[----:B------:R-:W-:Y:S01]  /*0540*/  SHF.R.S32.HI R10, RZ, 0x8, R9 ;  /* 0x00000008ff0a7819 */ /* 0x000fe20000011409 */
[C---:B------:R-:W-:Y:S01]  /*0550*/  IMAD.IADD R11, R18.reuse, 0x1, -R11 ;  /* 0x00000001120b7824 */ /* 0x040fe200078e0a0b */
[----:B------:R-:W-:Y:S02]  /*0560*/  ISETP.GE.AND P0, PT, R18, 0x20000, PT ;  /* 0x000200001200780c */ /* 0x000fe40003f06270 */
[----:B------:R-:W-:Y:S02]  /*0570*/  LOP3.LUT R9, R15, R0, RZ, 0xfc, !PT ;  /* 0x000000000f097212 */ /* 0x000fe400078efcff */
[----:B------:R-:W-:-:S02]  /*0580*/  LOP3.LUT R0, R15, 0x8, R0, 0xfe, !PT ;  /* 0x000000080f007812 */ /* 0x000fc400078efe00 */
[----:B------:R-:W-:Y:S01]  /*0590*/  SHF.R.U32.HI R12, RZ, 0x4, R12 ;  /* 0x00000004ff0c7819 */ /* 0x000fe2000001160c */
[----:B------:R-:W-:Y:S01]  /*05a0*/  IMAD R10, R10, 0x900, R11 ;  /* 0x000009000a0a7824 */ /* 0x000fe200078e020b */
[C---:B------:R-:W-:Y:S02]  /*05b0*/  ISETP.LT.AND P1, PT, R9.reuse, 0x9, !P0 ;  /* 0x000000090900780c */ /* 0x040fe40004721270 */
[----:B------:R-:W-:Y:S02]  /*05c0*/  ISETP.LT.AND P0, PT, R0, 0x9, !P0 ;  /* 0x000000090000780c */ /* 0x000fe40004701270 */
[----:B------:R-:W-:Y:S01]  /*05d0*/  LOP3.LUT R11, R12, 0x3c, RZ, 0xc0, !PT ;  /* 0x0000003c0c0b7812 */ /* 0x000fe200078ec0ff */
[----:B------:R-:W-:-:S04]  /*05e0*/  IMAD R9, R9, 0x100, R10 ;  /* 0x0000010009097824 */ /* 0x000fc800078e020a */
[----:B------:R-:W-:Y:S02]  /*05f0*/  IMAD.IADD R11, R8, 0x1, R11 ;  /* 0x00000001080b7824 */ /* 0x000fe400078e020b */
[----:B0-----:R-:W-:-:S03]  /*0600*/  IMAD.WIDE R8, R9, 0x4, R2 ;  /* 0x0000000409087825 */ /* 0x001fc600078e0202 */
[----:B------:R-:W-:Y:S01]  /*0610*/  LEA R11, R11, UR4, 0x2 ;  /* 0x000000040b0b7c11 */ /* 0x000fe2000f8e10ff */
[----:B--2---:R-:W-:Y:S04]  /*0620*/  STS [R13+0x20], R14 ;  /* 0x0000200e0d007388 */ /* 0x004fe80000000800 */
[----:B---3--:R-:W-:Y:S04]  /*0630*/  STS [R13+0x40], R20 ;  /* 0x000040140d007388 */ /* 0x008fe80000000800 */
[----:B----4-:R-:W-:Y:S04]  /*0640*/  STS [R13+0x60], R21 ;  /* 0x000060150d007388 */ /* 0x010fe80000000800 */
[----:B-----5:R-:W-:Y:S04]  /*0650*/  STS [R13+0x80], R22 ;  /* 0x000080160d007388 */ /* 0x020fe80000000800 */
[----:B------:R-:W-:Y:S04]  /*0660*/  STS [R13+0xa0], R24 ;  /* 0x0000a0180d007388 */ /* 0x000fe80000000800 */
[----:B------:R-:W-:Y:S04]  /*0670*/  STS [R13+0xc0], R23 ;  /* 0x0000c0170d007388 */ /* 0x000fe80000000800 */
[----:B------:R-:W-:Y:S04]  /*0680*/  STS [R13], R26 ;  /* 0x0000001a0d007388 */ /* 0x000fe80000000800 */
[----:B------:R-:W-:Y:S01]  /*0690*/  STS [R13+0xe0], R25 ;  /* 0x0000e0190d007388 */ /* 0x000fe20000000800 */
[----:B------:R-:W-:Y:S06]  /*06a0*/  BAR.SYNC.DEFER_BLOCKING 0x0 ;  /* 0x0000000000007b1d */ /* 0x000fec0000010000 */
[----:B------:R-:W0:Y:S04]  /*06b0*/  LDS.128 R4, [R4] ;  /* 0x0000000004047984 */ /* 0x000e280000000c00 */
[----:B0-----:R0:W-:Y:S02]  /*06c0*/  @P1 STG.E.128 desc[UR6][R8.64], R4 ;  /* 0x0000000408001986 */ /* 0x0011e4000c101d06 */
[----:B0-----:R-:W-:Y:S05]  /*06d0*/  @!P0 EXIT ;  /* 0x000000000000894d */ /* 0x001fea0003800000 */
[----:B------:R-:W1:Y:S01]  /*06e0*/  LDS.128 R12, [R11+0x800] ;  /* 0x000800000b0c7984 */ /* 0x000e620000000c00 */
[----:B0-----:R-:W-:-:S04]  /*06f0*/  IMAD R5, R0, 0x100, R10 ;  /* 0x0000010000057824 */ /* 0x001fc800078e020a */
[----:B------:R-:W-:-:S05]  /*0700*/  IMAD.WIDE R2, R5, 0x4, R2 ;  /* 0x0000000405027825 */ /* 0x000fca00078e0202 */
[----:B-1----:R-:W-:Y:S01]  /*0710*/  STG.E.128 desc[UR6][R2.64], R12 ;  /* 0x0000000c02007986 */ /* 0x002fe2000c101d06 */
[----:B------:R-:W-:Y:S05]  /*0720*/  EXIT ;  /* 0x000000000000794d */ /* 0x000fea0003800000 */
.L_x_0:
[----:B------:R-:W-:-:S00]  /*0730*/  BRA `(.L_x_0) ;  /* 0xfffffffc00fc7947 */ /* 0x000fc0000383ffff */
[----:B------:R-:W-:-:S00]  /*0740*/  NOP ;  /* 0x0000000000007918 */ /* 0x000fc00000000000 */
        /* <DEDUP_REMOVED lines=11> */
.L_x_1:


//--------------------- .nv.shared.triton_poi_fused_3 --------------------------
	.section	.nv.shared.triton_poi_fused_3,"aw",@nobits
	.sectionflags	@""
	.align	16
	.zero		1024


//--------------------- .nv.constant0.triton_poi_fused_3 --------------------------
	.section	.nv.constant0.triton_poi_fused_3,"a",@progbits
	.sectionflags	@""
	.align	4
.nv.constant0.triton_poi_fused_3:
	.zero		552
